//
// Generated by NVIDIA NVVM Compiler
//
// Compiler Build ID: CL-36424714
// Cuda compilation tools, release 13.0, V13.0.88
// Based on NVVM 20.0.0
//

.version 9.0
.target sm_100
.address_size 64

	// .globl	_Z17calcMatrixElementv

.visible .entry _Z17calcMatrixElementv()
{


	ret;

}


// ===== COMPILED SASS (sm_100) =====

	.target	sm_100

	.elftype	@"ET_EXEC"


//--------------------- .note.nv.tkinfo           --------------------------
	.section	.note.nv.tkinfo,"",@"SHT_NOTE"
	.sectionflags	@"SHF_NOTE_NV_TKINFO"
	.tkinfo
        /*0018*/ 	.word	0x00000002
        /*0030*/ 	.string	""
        /*0030*/ 	.string	"ptxas"
        /*0030*/ 	.string	"Cuda compilation tools, release 13.0, V13.0.88"
        /*0030*/ 	.string	"Build cuda_13.0.r13.0/compiler.36424714_0"
        /*0030*/ 	.string	"-arch sm_100 -m 64 "



//--------------------- .note.nv.cuinfo           --------------------------
	.section	.note.nv.cuinfo,"",@"SHT_NOTE"
	.sectionflags	@"SHF_NOTE_NV_CUINFO"
        /*0018*/ 	.short	0x0002
        /*001a*/ 	.short	0x0064
        /*001c*/ 	.short	0x0082
	.zero		2


//--------------------- .nv.info                  --------------------------
	.section	.nv.info,"",@"SHT_CUDA_INFO"
	.align	4


	//----- nvinfo : EIATTR_REGCOUNT
	.align		4
        /*0000*/ 	.byte	0x04, 0x2f
        /*0002*/ 	.short	(.L_1 - .L_0)
	.align		4
.L_0:
        /*0004*/ 	.word	index@(_Z17calcMatrixElementv)
        /*0008*/ 	.word	0x00000004


	//----- nvinfo : EIATTR_FRAME_SIZE
	.align		4
.L_1:
        /*000c*/ 	.byte	0x04, 0x11
        /*000e*/ 	.short	(.L_3 - .L_2)
	.align		4
.L_2:
        /*0010*/ 	.word	index@(_Z17calcMatrixElementv)
        /*0014*/ 	.word	0x00000000


	//----- nvinfo : EIATTR_MIN_STACK_SIZE
	.align		4
.L_3:
        /*0018*/ 	.byte	0x04, 0x12
        /*001a*/ 	.short	(.L_5 - .L_4)
	.align		4
.L_4:
        /*001c*/ 	.word	index@(_Z17calcMatrixElementv)
        /*0020*/ 	.word	0x00000000
.L_5:


//--------------------- .nv.compat                --------------------------
	.section	.nv.compat,"",@"SHT_CUDA_COMPAT_INFO"
	.align	4
        /*0000*/ 	.byte	0x02, 0x09, 0x00, 0x00, 0x02, 0x02, 0x01, 0x00, 0x02, 0x05, 0x05, 0x00, 0x03, 0x07, 0x01, 0x01
        /*0010*/ 	.byte	0x02, 0x03, 0x00, 0x00, 0x02, 0x06, 0x01, 0x00, 0x04, 0x0b, 0x08, 0x00, 0x09, 0x00, 0x00, 0x00
        /*0020*/ 	.byte	0x00, 0x00, 0x00, 0x00


//--------------------- .nv.info._Z17calcMatrixElementv --------------------------
	.section	.nv.info._Z17calcMatrixElementv,"",@"SHT_CUDA_INFO"
	.sectionflags	@""
	.align	4


	//----- nvinfo : EIATTR_CUDA_API_VERSION
	.align		4
        /*0000*/ 	.byte	0x04, 0x37
        /*0002*/ 	.short	(.L_7 - .L_6)
.L_6:
        /*0004*/ 	.word	0x00000082


	//----- nvinfo : EIATTR_SPARSE_MMA_MASK
	.align		4
.L_7:
        /*0008*/ 	.byte	0x03, 0x50
        /*000a*/ 	.short	0x0000


	//----- nvinfo : EIATTR_MAXREG_COUNT
	.align		4
        /*000c*/ 	.byte	0x03, 0x1b
        /*000e*/ 	.short	0x00ff


	//----- nvinfo : EIATTR_MERCURY_ISA_VERSION
	.align		4
        /*0010*/ 	.byte	0x03, 0x5f
        /*0012*/ 	.short	0x0101


	//----- nvinfo : EIATTR_VRC_CTA_INIT_COUNT
	.align		4
        /*0014*/ 	.byte	0x02, 0x4a
	.zero		1
	.zero		1


	//----- nvinfo : EIATTR_EXIT_INSTR_OFFSETS
	.align		4
        /*0018*/ 	.byte	0x04, 0x1c
        /*001a*/ 	.short	(.L_9 - .L_8)


	//   ....[0]....
.L_8:
        /*001c*/ 	.word	0x00000010


	//----- nvinfo : EIATTR_SW_WAR
	.align		4
.L_9:
        /*0020*/ 	.byte	0x04, 0x36
        /*0022*/ 	.short	(.L_11 - .L_10)
.L_10:
        /*0024*/ 	.word	0x00000008
.L_11:


//--------------------- .nv.callgraph             --------------------------
	.section	.nv.callgraph,"",@"SHT_CUDA_CALLGRAPH"
	.align	4
	.sectionentsize	8
	.align		4
        /*0000*/ 	.word	0x00000000
	.align		4
        /*0004*/ 	.word	0xffffffff
	.align		4
        /*0008*/ 	.word	0x00000000
	.align		4
        /*000c*/ 	.word	0xfffffffe
	.align		4
        /*0010*/ 	.word	0x00000000
	.align		4
        /*0014*/ 	.word	0xfffffffd
	.align		4
        /*0018*/ 	.word	0x00000000
	.align		4
        /*001c*/ 	.word	0xfffffffc


//--------------------- .text._Z17calcMatrixElementv --------------------------
	.section	.text._Z17calcMatrixElementv,"ax",@progbits
	.align	128
        .global         _Z17calcMatrixElementv
        .type           _Z17calcMatrixElementv,@function
        .size           _Z17calcMatrixElementv,(.L_x_1 - _Z17calcMatrixElementv)
        .other          _Z17calcMatrixElementv,@"STO_CUDA_ENTRY STV_DEFAULT"
_Z17calcMatrixElementv:
.text._Z17calcMatrixElementv:
[----:B------:R-:W-:Y:S01]  /*0000*/  LDC R1, c[0x0][0x37c] ;  /* 0x0000df00ff017b82 */ /* 0x000fe20000000800 */
[----:B------:R-:W-:Y:S05]  /*0010*/  EXIT ;  /* 0x000000000000794d */ /* 0x000fea0003800000 */
.L_x_0:
[----:B------:R-:W-:-:S00]  /*0020*/  BRA `(.L_x_0) ;  /* 0xfffffffc00fc7947 */ /* 0x000fc0000383ffff */
[----:B------:R-:W-:-:S00]  /*0030*/  NOP ;  /* 0x0000000000007918 */ /* 0x000fc00000000000 */
        /* <DEDUP_REMOVED lines=12> */
.L_x_1:


//--------------------- .nv.shared.reserved.0     --------------------------
	.section	.nv.shared.reserved.0,"aw",@nobits
	.weak		__nv_reservedSMEM_offset_0_alias
	.size		__nv_reservedSMEM_offset_0_alias, 0, 64
	.other		__nv_reservedSMEM_offset_0_alias,@"STO_CUDA_RESERVED_SHARED STV_DEFAULT"
__nv_reservedSMEM_offset_0_alias:
	.zero		0
	.zero		64


//--------------------- .nv.constant0._Z17calcMatrixElementv --------------------------
	.section	.nv.constant0._Z17calcMatrixElementv,"a",@progbits
	.sectionflags	@""
	.align	4
.nv.constant0._Z17calcMatrixElementv:
	.zero		896


//--------------------- SYMBOLS --------------------------

	.type		.nv.reservedSmem.offset0,@object
	.size		.nv.reservedSmem.offset0,0x4
